//
// Generated by NVIDIA NVVM Compiler
//
// Compiler Build ID: CL-36424714
// Cuda compilation tools, release 13.0, V13.0.88
// Based on NVVM 20.0.0
//

.version 9.0
.target sm_100
.address_size 64

	// .globl	_Z3addiiPi
.global .align 4 .u32 ten = 10;

.visible .entry _Z3addiiPi(
	.param .u32 _Z3addiiPi_param_0,
	.param .u32 _Z3addiiPi_param_1,
	.param .u64 .ptr .align 1 _Z3addiiPi_param_2
)
{
	.reg .b32 	%r<6>;
	.reg .b64 	%rd<3>;

	ld.param.u32 	%r1, [_Z3addiiPi_param_0];
	ld.param.u32 	%r2, [_Z3addiiPi_param_1];
	ld.param.u64 	%rd1, [_Z3addiiPi_param_2];
	cvta.to.global.u64 	%rd2, %rd1;
	add.s32 	%r3, %r2, %r1;
	ld.global.u32 	%r4, [ten];
	add.s32 	%r5, %r3, %r4;
	st.global.u32 	[%rd2], %r5;
	ret;

}


// ===== COMPILED SASS (sm_100) =====

	.target	sm_100

	.elftype	@"ET_EXEC"


//--------------------- .note.nv.tkinfo           --------------------------
	.section	.note.nv.tkinfo,"",@"SHT_NOTE"
	.sectionflags	@"SHF_NOTE_NV_TKINFO"
	.tkinfo
        /*0018*/ 	.word	0x00000002
        /*0030*/ 	.string	""
        /*0030*/ 	.string	"ptxas"
        /*0030*/ 	.string	"Cuda compilation tools, release 13.0, V13.0.88"
        /*0030*/ 	.string	"Build cuda_13.0.r13.0/compiler.36424714_0"
        /*0030*/ 	.string	"-arch sm_100 -m 64 "



//--------------------- .note.nv.cuinfo           --------------------------
	.section	.note.nv.cuinfo,"",@"SHT_NOTE"
	.sectionflags	@"SHF_NOTE_NV_CUINFO"
        /*0018*/ 	.short	0x0002
        /*001a*/ 	.short	0x0064
        /*001c*/ 	.short	0x0082
	.zero		2


//--------------------- .nv.info                  --------------------------
	.section	.nv.info,"",@"SHT_CUDA_INFO"
	.align	4


	//----- nvinfo : EIATTR_REGCOUNT
	.align		4
        /*0000*/ 	.byte	0x04, 0x2f
        /*0002*/ 	.short	(.L_2 - .L_1)
	.align		4
.L_1:
        /*0004*/ 	.word	index@(_Z3addiiPi)
        /*0008*/ 	.word	0x0000000a


	//----- nvinfo : EIATTR_FRAME_SIZE
	.align		4
.L_2:
        /*000c*/ 	.byte	0x04, 0x11
        /*000e*/ 	.short	(.L_4 - .L_3)
	.align		4
.L_3:
        /*0010*/ 	.word	index@(_Z3addiiPi)
        /*0014*/ 	.word	0x00000000


	//----- nvinfo : EIATTR_MIN_STACK_SIZE
	.align		4
.L_4:
        /*0018*/ 	.byte	0x04, 0x12
        /*001a*/ 	.short	(.L_6 - .L_5)
	.align		4
.L_5:
        /*001c*/ 	.word	index@(_Z3addiiPi)
        /*0020*/ 	.word	0x00000000
.L_6:


//--------------------- .nv.compat                --------------------------
	.section	.nv.compat,"",@"SHT_CUDA_COMPAT_INFO"
	.align	4
        /*0000*/ 	.byte	0x02, 0x09, 0x00, 0x00, 0x02, 0x02, 0x01, 0x00, 0x02, 0x05, 0x05, 0x00, 0x03, 0x07, 0x01, 0x01
        /*0010*/ 	.byte	0x02, 0x03, 0x00, 0x00, 0x02, 0x06, 0x01, 0x00, 0x04, 0x0b, 0x08, 0x00, 0x09, 0x00, 0x00, 0x00
        /*0020*/ 	.byte	0x00, 0x00, 0x00, 0x00


//--------------------- .nv.info._Z3addiiPi       --------------------------
	.section	.nv.info._Z3addiiPi,"",@"SHT_CUDA_INFO"
	.sectionflags	@""
	.align	4


	//----- nvinfo : EIATTR_CUDA_API_VERSION
	.align		4
        /*0000*/ 	.byte	0x04, 0x37
        /*0002*/ 	.short	(.L_8 - .L_7)
.L_7:
        /*0004*/ 	.word	0x00000082


	//----- nvinfo : EIATTR_KPARAM_INFO
	.align		4
.L_8:
        /*0008*/ 	.byte	0x04, 0x17
        /*000a*/ 	.short	(.L_10 - .L_9)
.L_9:
        /*000c*/ 	.word	0x00000000
        /*0010*/ 	.short	0x0002
        /*0012*/ 	.short	0x0008
        /*0014*/ 	.byte	0x00, 0xf5, 0x21, 0x00


	//----- nvinfo : EIATTR_KPARAM_INFO
	.align		4
.L_10:
        /*0018*/ 	.byte	0x04, 0x17
        /*001a*/ 	.short	(.L_12 - .L_11)
.L_11:
        /*001c*/ 	.word	0x00000000
        /*0020*/ 	.short	0x0001
        /*0022*/ 	.short	0x0004
        /*0024*/ 	.byte	0x00, 0xf0, 0x11, 0x00


	//----- nvinfo : EIATTR_KPARAM_INFO
	.align		4
.L_12:
        /*0028*/ 	.byte	0x04, 0x17
        /*002a*/ 	.short	(.L_14 - .L_13)
.L_13:
        /*002c*/ 	.word	0x00000000
        /*0030*/ 	.short	0x0000
        /*0032*/ 	.short	0x0000
        /*0034*/ 	.byte	0x00, 0xf0, 0x11, 0x00


	//----- nvinfo : EIATTR_SPARSE_MMA_MASK
	.align		4
.L_14:
        /*0038*/ 	.byte	0x03, 0x50
        /*003a*/ 	.short	0x0000


	//----- nvinfo : EIATTR_MAXREG_COUNT
	.align		4
        /*003c*/ 	.byte	0x03, 0x1b
        /*003e*/ 	.short	0x00ff


	//----- nvinfo : EIATTR_MERCURY_ISA_VERSION
	.align		4
        /*0040*/ 	.byte	0x03, 0x5f
        /*0042*/ 	.short	0x0101


	//----- nvinfo : EIATTR_VRC_CTA_INIT_COUNT
	.align		4
        /*0044*/ 	.byte	0x02, 0x4a
	.zero		1
	.zero		1


	//----- nvinfo : EIATTR_EXIT_INSTR_OFFSETS
	.align		4
        /*0048*/ 	.byte	0x04, 0x1c
        /*004a*/ 	.short	(.L_16 - .L_15)


	//   ....[0]....
.L_15:
        /*004c*/ 	.word	0x00000080


	//----- nvinfo : EIATTR_CBANK_PARAM_SIZE
	.align		4
.L_16:
        /*0050*/ 	.byte	0x03, 0x19
        /*0052*/ 	.short	0x0010


	//----- nvinfo : EIATTR_PARAM_CBANK
	.align		4
        /*0054*/ 	.byte	0x04, 0x0a
        /*0056*/ 	.short	(.L_18 - .L_17)
	.align		4
.L_17:
        /*0058*/ 	.word	index@(.nv.constant0._Z3addiiPi)
        /*005c*/ 	.short	0x0380
        /*005e*/ 	.short	0x0010


	//----- nvinfo : EIATTR_SW_WAR
	.align		4
.L_18:
        /*0060*/ 	.byte	0x04, 0x36
        /*0062*/ 	.short	(.L_20 - .L_19)
.L_19:
        /*0064*/ 	.word	0x00000008
.L_20:


//--------------------- .nv.callgraph             --------------------------
	.section	.nv.callgraph,"",@"SHT_CUDA_CALLGRAPH"
	.align	4
	.sectionentsize	8
	.align		4
        /*0000*/ 	.word	0x00000000
	.align		4
        /*0004*/ 	.word	0xffffffff
	.align		4
        /*0008*/ 	.word	0x00000000
	.align		4
        /*000c*/ 	.word	0xfffffffe
	.align		4
        /*0010*/ 	.word	0x00000000
	.align		4
        /*0014*/ 	.word	0xfffffffd
	.align		4
        /*0018*/ 	.word	0x00000000
	.align		4
        /*001c*/ 	.word	0xfffffffc


//--------------------- .nv.constant4             --------------------------
	.section	.nv.constant4,"a",@progbits
	.align	8
	.align		8
.nv.constant4:
        /*0000*/ 	.dword	ten


//--------------------- .text._Z3addiiPi          --------------------------
	.section	.text._Z3addiiPi,"ax",@progbits
	.align	128
        .global         _Z3addiiPi
        .type           _Z3addiiPi,@function
        .size           _Z3addiiPi,(.L_x_1 - _Z3addiiPi)
        .other          _Z3addiiPi,@"STO_CUDA_ENTRY STV_DEFAULT"
_Z3addiiPi:
.text._Z3addiiPi:
[----:B------:R-:W-:Y:S08]  /*0000*/  LDC R1, c[0x0][0x37c] ;  /* 0x0000df00ff017b82 */ /* 0x000ff00000000800 */
[----:B------:R-:W0:Y:S01]  /*0010*/  LDC.64 R2, c[0x4][RZ] ;  /* 0x01000000ff027b82 */ /* 0x000e220000000a00 */
[----:B------:R-:W0:Y:S07]  /*0020*/  LDCU.64 UR4, c[0x0][0x358] ;  /* 0x00006b00ff0477ac */ /* 0x000e2e0008000a00 */
[----:B------:R-:W1:Y:S01]  /*0030*/  LDC.64 R6, c[0x0][0x380] ;  /* 0x0000e000ff067b82 */ /* 0x000e620000000a00 */
[----:B0-----:R-:W1:Y:S07]  /*0040*/  LDG.E R2, desc[UR4][R2.64] ;  /* 0x0000000402027981 */ /* 0x001e6e000c1e1900 */
[----:B------:R-:W0:Y:S01]  /*0050*/  LDC.64 R4, c[0x0][0x388] ;  /* 0x0000e200ff047b82 */ /* 0x000e220000000a00 */
[----:B-1----:R-:W-:-:S05]  /*0060*/  IADD3 R7, PT, PT, R2, R7, R6 ;  /* 0x0000000702077210 */ /* 0x002fca0007ffe006 */
[----:B0-----:R-:W-:Y:S01]  /*0070*/  STG.E desc[UR4][R4.64], R7 ;  /* 0x0000000704007986 */ /* 0x001fe2000c101904 */
[----:B------:R-:W-:Y:S05]  /*0080*/  EXIT ;  /* 0x000000000000794d */ /* 0x000fea0003800000 */
.L_x_0:
[----:B------:R-:W-:-:S00]  /*0090*/  BRA `(.L_x_0) ;  /* 0xfffffffc00fc7947 */ /* 0x000fc0000383ffff */
[----:B------:R-:W-:-:S00]  /*00a0*/  NOP ;  /* 0x0000000000007918 */ /* 0x000fc00000000000 */
        /* <DEDUP_REMOVED lines=13> */
.L_x_1:


//--------------------- .nv.global.init           --------------------------
	.section	.nv.global.init,"aw",@progbits
	.align	4
.nv.global.init:
	.type		ten,@object
	.size		ten,(.L_0 - ten)
ten:
        /*0000*/ 	.byte	0x0a, 0x00, 0x00, 0x00
.L_0:


//--------------------- .nv.shared.reserved.0     --------------------------
	.section	.nv.shared.reserved.0,"aw",@nobits
	.weak		__nv_reservedSMEM_offset_0_alias
	.size		__nv_reservedSMEM_offset_0_alias, 0, 64
	.other		__nv_reservedSMEM_offset_0_alias,@"STO_CUDA_RESERVED_SHARED STV_DEFAULT"
__nv_reservedSMEM_offset_0_alias:
	.zero		0
	.zero		64


//--------------------- .nv.constant0._Z3addiiPi  --------------------------
	.section	.nv.constant0._Z3addiiPi,"a",@progbits
	.sectionflags	@""
	.align	4
.nv.constant0._Z3addiiPi:
	.zero		912


//--------------------- SYMBOLS --------------------------

	.type		.nv.reservedSmem.offset0,@object
	.size		.nv.reservedSmem.offset0,0x4
